//
// Generated by NVIDIA NVVM Compiler
//
// Compiler Build ID: CL-36424714
// Cuda compilation tools, release 13.0, V13.0.88
// Based on NVVM 20.0.0
//

.version 9.0
.target sm_100
.address_size 64

	// .globl	_Z19applyGaussianFilterP6float2iif

.visible .entry _Z19applyGaussianFilterP6float2iif(
	.param .u64 .ptr .align 1 _Z19applyGaussianFilterP6float2iif_param_0,
	.param .u32 _Z19applyGaussianFilterP6float2iif_param_1,
	.param .u32 _Z19applyGaussianFilterP6float2iif_param_2,
	.param .f32 _Z19applyGaussianFilterP6float2iif_param_3
)
{
	.reg .pred 	%p<4>;
	.reg .b32 	%r<16>;
	.reg .b32 	%f<29>;
	.reg .b64 	%rd<5>;

	ld.param.u64 	%rd1, [_Z19applyGaussianFilterP6float2iif_param_0];
	ld.param.u32 	%r3, [_Z19applyGaussianFilterP6float2iif_param_1];
	ld.param.u32 	%r5, [_Z19applyGaussianFilterP6float2iif_param_2];
	ld.param.f32 	%f1, [_Z19applyGaussianFilterP6float2iif_param_3];
	mov.u32 	%r6, %ctaid.x;
	mov.u32 	%r7, %ntid.x;
	mov.u32 	%r8, %tid.x;
	mad.lo.s32 	%r1, %r6, %r7, %r8;
	mov.u32 	%r9, %ctaid.y;
	mov.u32 	%r10, %ntid.y;
	mov.u32 	%r11, %tid.y;
	mad.lo.s32 	%r12, %r9, %r10, %r11;
	setp.ge.s32 	%p1, %r1, %r3;
	setp.ge.s32 	%p2, %r12, %r5;
	or.pred  	%p3, %p1, %p2;
	@%p3 bra 	$L__BB0_2;
	cvta.to.global.u64 	%rd2, %rd1;
	mad.lo.s32 	%r13, %r3, %r12, %r1;
	cvt.rn.f32.s32 	%f2, %r3;
	cvt.rn.f32.u32 	%f3, %r5;
	cvt.rn.f32.s32 	%f4, %r1;
	fma.rn.f32 	%f5, %f2, 0fBF000000, %f4;
	div.rn.f32 	%f6, %f5, %f1;
	cvt.rn.f32.u32 	%f7, %r12;
	fma.rn.f32 	%f8, %f3, 0fBF000000, %f7;
	div.rn.f32 	%f9, %f8, %f1;
	mul.f32 	%f10, %f9, %f9;
	fma.rn.f32 	%f11, %f6, %f6, %f10;
	mul.f32 	%f12, %f11, 0fBF000000;
	fma.rn.f32 	%f13, %f12, 0f3BBB989D, 0f3F000000;
	cvt.sat.f32.f32 	%f14, %f13;
	mov.f32 	%f15, 0f4B400001;
	mov.f32 	%f16, 0f437C0000;
	fma.rm.f32 	%f17, %f14, %f16, %f15;
	add.f32 	%f18, %f17, 0fCB40007F;
	neg.f32 	%f19, %f18;
	fma.rn.f32 	%f20, %f12, 0f3FB8AA3B, %f19;
	fma.rn.f32 	%f21, %f12, 0f32A57060, %f20;
	mov.b32 	%r14, %f17;
	shl.b32 	%r15, %r14, 23;
	mov.b32 	%f22, %r15;
	ex2.approx.ftz.f32 	%f23, %f21;
	mul.f32 	%f24, %f23, %f22;
	mul.wide.s32 	%rd3, %r13, 8;
	add.s64 	%rd4, %rd2, %rd3;
	ld.global.v2.f32 	{%f25, %f26}, [%rd4];
	mul.f32 	%f27, %f25, %f24;
	mul.f32 	%f28, %f24, %f26;
	st.global.v2.f32 	[%rd4], {%f27, %f28};
$L__BB0_2:
	ret;

}


// ===== COMPILED SASS (sm_100) =====

	.target	sm_100

	.elftype	@"ET_EXEC"


//--------------------- .note.nv.tkinfo           --------------------------
	.section	.note.nv.tkinfo,"",@"SHT_NOTE"
	.sectionflags	@"SHF_NOTE_NV_TKINFO"
	.tkinfo
        /*0018*/ 	.word	0x00000002
        /*0030*/ 	.string	""
        /*0030*/ 	.string	"ptxas"
        /*0030*/ 	.string	"Cuda compilation tools, release 13.0, V13.0.88"
        /*0030*/ 	.string	"Build cuda_13.0.r13.0/compiler.36424714_0"
        /*0030*/ 	.string	"-arch sm_100 -m 64 "



//--------------------- .note.nv.cuinfo           --------------------------
	.section	.note.nv.cuinfo,"",@"SHT_NOTE"
	.sectionflags	@"SHF_NOTE_NV_CUINFO"
        /*0018*/ 	.short	0x0002
        /*001a*/ 	.short	0x0064
        /*001c*/ 	.short	0x0082
	.zero		2


//--------------------- .nv.info                  --------------------------
	.section	.nv.info,"",@"SHT_CUDA_INFO"
	.align	4


	//----- nvinfo : EIATTR_REGCOUNT
	.align		4
        /*0000*/ 	.byte	0x04, 0x2f
        /*0002*/ 	.short	(.L_1 - .L_0)
	.align		4
.L_0:
        /*0004*/ 	.word	index@(_Z19applyGaussianFilterP6float2iif)
        /*0008*/ 	.word	0x00000013


	//----- nvinfo : EIATTR_FRAME_SIZE
	.align		4
.L_1:
        /*000c*/ 	.byte	0x04, 0x11
        /*000e*/ 	.short	(.L_3 - .L_2)
	.align		4
.L_2:
        /*0010*/ 	.word	index@($__internal_0_$__cuda_sm3x_div_rn_noftz_f32_slowpath)
        /*0014*/ 	.word	0x00000000


	//----- nvinfo : EIATTR_FRAME_SIZE
	.align		4
.L_3:
        /*0018*/ 	.byte	0x04, 0x11
        /*001a*/ 	.short	(.L_5 - .L_4)
	.align		4
.L_4:
        /*001c*/ 	.word	index@(_Z19applyGaussianFilterP6float2iif)
        /*0020*/ 	.word	0x00000000


	//----- nvinfo : EIATTR_MIN_STACK_SIZE
	.align		4
.L_5:
        /*0024*/ 	.byte	0x04, 0x12
        /*0026*/ 	.short	(.L_7 - .L_6)
	.align		4
.L_6:
        /*0028*/ 	.word	index@(_Z19applyGaussianFilterP6float2iif)
        /*002c*/ 	.word	0x00000000
.L_7:


//--------------------- .nv.compat                --------------------------
	.section	.nv.compat,"",@"SHT_CUDA_COMPAT_INFO"
	.align	4
        /*0000*/ 	.byte	0x02, 0x09, 0x00, 0x00, 0x02, 0x02, 0x01, 0x00, 0x02, 0x05, 0x05, 0x00, 0x03, 0x07, 0x01, 0x01
        /*0010*/ 	.byte	0x02, 0x03, 0x00, 0x00, 0x02, 0x06, 0x01, 0x00, 0x04, 0x0b, 0x08, 0x00, 0x01, 0x00, 0x00, 0x00
        /*0020*/ 	.byte	0x00, 0x00, 0x00, 0x00


//--------------------- .nv.info._Z19applyGaussianFilterP6float2iif --------------------------
	.section	.nv.info._Z19applyGaussianFilterP6float2iif,"",@"SHT_CUDA_INFO"
	.sectionflags	@""
	.align	4


	//----- nvinfo : EIATTR_CUDA_API_VERSION
	.align		4
        /*0000*/ 	.byte	0x04, 0x37
        /*0002*/ 	.short	(.L_9 - .L_8)
.L_8:
        /*0004*/ 	.word	0x00000082


	//----- nvinfo : EIATTR_KPARAM_INFO
	.align		4
.L_9:
        /*0008*/ 	.byte	0x04, 0x17
        /*000a*/ 	.short	(.L_11 - .L_10)
.L_10:
        /*000c*/ 	.word	0x00000000
        /*0010*/ 	.short	0x0003
        /*0012*/ 	.short	0x0010
        /*0014*/ 	.byte	0x00, 0xf0, 0x11, 0x00


	//----- nvinfo : EIATTR_KPARAM_INFO
	.align		4
.L_11:
        /*0018*/ 	.byte	0x04, 0x17
        /*001a*/ 	.short	(.L_13 - .L_12)
.L_12:
        /*001c*/ 	.word	0x00000000
        /*0020*/ 	.short	0x0002
        /*0022*/ 	.short	0x000c
        /*0024*/ 	.byte	0x00, 0xf0, 0x11, 0x00


	//----- nvinfo : EIATTR_KPARAM_INFO
	.align		4
.L_13:
        /*0028*/ 	.byte	0x04, 0x17
        /*002a*/ 	.short	(.L_15 - .L_14)
.L_14:
        /*002c*/ 	.word	0x00000000
        /*0030*/ 	.short	0x0001
        /*0032*/ 	.short	0x0008
        /*0034*/ 	.byte	0x00, 0xf0, 0x11, 0x00


	//----- nvinfo : EIATTR_KPARAM_INFO
	.align		4
.L_15:
        /*0038*/ 	.byte	0x04, 0x17
        /*003a*/ 	.short	(.L_17 - .L_16)
.L_16:
        /*003c*/ 	.word	0x00000000
        /*0040*/ 	.short	0x0000
        /*0042*/ 	.short	0x0000
        /*0044*/ 	.byte	0x00, 0xf5, 0x21, 0x00


	//----- nvinfo : EIATTR_SPARSE_MMA_MASK
	.align		4
.L_17:
        /*0048*/ 	.byte	0x03, 0x50
        /*004a*/ 	.short	0x0000


	//----- nvinfo : EIATTR_MAXREG_COUNT
	.align		4
        /*004c*/ 	.byte	0x03, 0x1b
        /*004e*/ 	.short	0x00ff


	//----- nvinfo : EIATTR_MERCURY_ISA_VERSION
	.align		4
        /*0050*/ 	.byte	0x03, 0x5f
        /*0052*/ 	.short	0x0101


	//----- nvinfo : EIATTR_VRC_CTA_INIT_COUNT
	.align		4
        /*0054*/ 	.byte	0x02, 0x4a
	.zero		1
	.zero		1


	//----- nvinfo : EIATTR_EXIT_INSTR_OFFSETS
	.align		4
        /*0058*/ 	.byte	0x04, 0x1c
        /*005a*/ 	.short	(.L_19 - .L_18)


	//   ....[0]....
.L_18:
        /*005c*/ 	.word	0x000000c0


	//   ....[1]....
        /*0060*/ 	.word	0x00000460


	//----- nvinfo : EIATTR_CRS_STACK_SIZE
	.align		4
.L_19:
        /*0064*/ 	.byte	0x04, 0x1e
        /*0066*/ 	.short	(.L_21 - .L_20)
.L_20:
        /*0068*/ 	.word	0x00000000


	//----- nvinfo : EIATTR_CBANK_PARAM_SIZE
	.align		4
.L_21:
        /*006c*/ 	.byte	0x03, 0x19
        /*006e*/ 	.short	0x0014


	//----- nvinfo : EIATTR_PARAM_CBANK
	.align		4
        /*0070*/ 	.byte	0x04, 0x0a
        /*0072*/ 	.short	(.L_23 - .L_22)
	.align		4
.L_22:
        /*0074*/ 	.word	index@(.nv.constant0._Z19applyGaussianFilterP6float2iif)
        /*0078*/ 	.short	0x0380
        /*007a*/ 	.short	0x0014


	//----- nvinfo : EIATTR_SW_WAR
	.align		4
.L_23:
        /*007c*/ 	.byte	0x04, 0x36
        /*007e*/ 	.short	(.L_25 - .L_24)
.L_24:
        /*0080*/ 	.word	0x00000008
.L_25:


//--------------------- .nv.callgraph             --------------------------
	.section	.nv.callgraph,"",@"SHT_CUDA_CALLGRAPH"
	.align	4
	.sectionentsize	8
	.align		4
        /*0000*/ 	.word	0x00000000
	.align		4
        /*0004*/ 	.word	0xffffffff
	.align		4
        /*0008*/ 	.word	0x00000000
	.align		4
        /*000c*/ 	.word	0xfffffffe
	.align		4
        /*0010*/ 	.word	0x00000000
	.align		4
        /*0014*/ 	.word	0xfffffffd
	.align		4
        /*0018*/ 	.word	0x00000000
	.align		4
        /*001c*/ 	.word	0xfffffffc


//--------------------- .text._Z19applyGaussianFilterP6float2iif --------------------------
	.section	.text._Z19applyGaussianFilterP6float2iif,"ax",@progbits
	.align	128
        .global         _Z19applyGaussianFilterP6float2iif
        .type           _Z19applyGaussianFilterP6float2iif,@function
        .size           _Z19applyGaussianFilterP6float2iif,(.L_x_16 - _Z19applyGaussianFilterP6float2iif)
        .other          _Z19applyGaussianFilterP6float2iif,@"STO_CUDA_ENTRY STV_DEFAULT"
_Z19applyGaussianFilterP6float2iif:
.text._Z19applyGaussianFilterP6float2iif:
[----:B------:R-:W-:Y:S01]  /*0000*/  LDC R1, c[0x0][0x37c] ;  /* 0x0000df00ff017b82 */ /* 0x000fe20000000800 */
[----:B------:R-:W0:Y:S07]  /*0010*/  S2R R0, SR_TID.Y ;  /* 0x0000000000007919 */ /* 0x000e2e0000002200 */
[----:B------:R-:W1:Y:S01]  /*0020*/  LDC R4, c[0x0][0x360] ;  /* 0x0000d800ff047b82 */ /* 0x000e620000000800 */
[----:B------:R-:W2:Y:S01]  /*0030*/  LDCU.64 UR6, c[0x0][0x388] ;  /* 0x00007100ff0677ac */ /* 0x000ea20008000a00 */
[----:B------:R-:W1:Y:S06]  /*0040*/  S2R R5, SR_TID.X ;  /* 0x0000000000057919 */ /* 0x000e6c0000002100 */
[----:B------:R-:W0:Y:S08]  /*0050*/  S2UR UR5, SR_CTAID.Y ;  /* 0x00000000000579c3 */ /* 0x000e300000002600 */
[----:B------:R-:W0:Y:S08]  /*0060*/  LDC R3, c[0x0][0x364] ;  /* 0x0000d900ff037b82 */ /* 0x000e300000000800 */
[----:B------:R-:W1:Y:S01]  /*0070*/  S2UR UR4, SR_CTAID.X ;  /* 0x00000000000479c3 */ /* 0x000e620000002500 */
[----:B0-----:R-:W-:-:S05]  /*0080*/  IMAD R3, R3, UR5, R0 ;  /* 0x0000000503037c24 */ /* 0x001fca000f8e0200 */
[----:B--2---:R-:W-:Y:S01]  /*0090*/  ISETP.GE.AND P0, PT, R3, UR7, PT ;  /* 0x0000000703007c0c */ /* 0x004fe2000bf06270 */
[----:B-1----:R-:W-:-:S05]  /*00a0*/  IMAD R4, R4, UR4, R5 ;  /* 0x0000000404047c24 */ /* 0x002fca000f8e0205 */
[----:B------:R-:W-:-:S13]  /*00b0*/  ISETP.GE.OR P0, PT, R4, UR6, P0 ;  /* 0x0000000604007c0c */ /* 0x000fda0008706670 */
[----:B------:R-:W-:Y:S05]  /*00c0*/  @P0 EXIT ;  /* 0x000000000000094d */ /* 0x000fea0003800000 */
[----:B------:R-:W0:Y:S01]  /*00d0*/  LDC R9, c[0x0][0x390] ;  /* 0x0000e400ff097b82 */ /* 0x000e220000000800 */
[----:B------:R-:W-:Y:S01]  /*00e0*/  I2FP.F32.S32 R5, R4 ;  /* 0x0000000400057245 */ /* 0x000fe20000201400 */
[----:B------:R-:W-:Y:S01]  /*00f0*/  BSSY.RECONVERGENT B0, `(.L_x_0) ;  /* 0x0000011000007945 */ /* 0x000fe20003800200 */
[----:B------:R-:W-:Y:S01]  /*0100*/  I2FP.F32.S32 R2, UR6 ;  /* 0x0000000600027c45 */ /* 0x000fe20008201400 */
[----:B------:R-:W-:-:S04]  /*0110*/  IMAD R4, R3, UR6, R4 ;  /* 0x0000000603047c24 */ /* 0x000fc8000f8e0204 */
[----:B------:R-:W-:Y:S01]  /*0120*/  FFMA R2, R2, -0.5, R5 ;  /* 0xbf00000002027823 */ /* 0x000fe20000000005 */
[----:B------:R-:W1:Y:S01]  /*0130*/  LDC R0, c[0x0][0x390] ;  /* 0x0000e400ff007b82 */ /* 0x000e620000000800 */
[----:B0-----:R-:W0:Y:S08]  /*0140*/  MUFU.RCP R6, R9 ;  /* 0x0000000900067308 */ /* 0x001e300000001000 */
[----:B------:R-:W2:Y:S01]  /*0150*/  FCHK P0, R2, R9 ;  /* 0x0000000902007302 */ /* 0x000ea20000000000 */
[----:B0-----:R-:W-:-:S04]  /*0160*/  FFMA R7, R6, -R9, 1 ;  /* 0x3f80000006077423 */ /* 0x001fc80000000809 */
[----:B------:R-:W-:-:S04]  /*0170*/  FFMA R7, R6, R7, R6 ;  /* 0x0000000706077223 */ /* 0x000fc80000000006 */
[----:B------:R-:W-:-:S04]  /*0180*/  FFMA R6, R2, R7, RZ ;  /* 0x0000000702067223 */ /* 0x000fc800000000ff */
[----:B------:R-:W-:-:S04]  /*0190*/  FFMA R5, R6, -R9, R2 ;  /* 0x8000000906057223 */ /* 0x000fc80000000002 */
[----:B------:R-:W-:Y:S01]  /*01a0*/  FFMA R6, R7, R5, R6 ;  /* 0x0000000507067223 */ /* 0x000fe20000000006 */
[----:B------:R-:W-:Y:S01]  /*01b0*/  I2FP.F32.U32 R5, UR7 ;  /* 0x0000000700057c45 */ /* 0x000fe20008201000 */
[----:B-12---:R-:W-:Y:S06]  /*01c0*/  @!P0 BRA `(.L_x_1) ;  /* 0x00000000000c8947 */ /* 0x006fec0003800000 */
[----:B------:R-:W-:-:S07]  /*01d0*/  MOV R8, 0x1f0 ;  /* 0x000001f000087802 */ /* 0x000fce0000000f00 */
[----:B------:R-:W-:Y:S05]  /*01e0*/  CALL.REL.NOINC `($__internal_0_$__cuda_sm3x_div_rn_noftz_f32_slowpath) ;  /* 0x0000000000a07944 */ /* 0x000fea0003c00000 */
[----:B------:R-:W-:-:S07]  /*01f0*/  IMAD.MOV.U32 R6, RZ, RZ, R2 ;  /* 0x000000ffff067224 */ /* 0x000fce00078e0002 */
.L_x_1:
[----:B------:R-:W-:Y:S05]  /*0200*/  BSYNC.RECONVERGENT B0 ;  /* 0x0000000000007941 */ /* 0x000fea0003800200 */
.L_x_0:
[----:B------:R-:W0:Y:S01]  /*0210*/  LDC R10, c[0x0][0x390] ;  /* 0x0000e400ff0a7b82 */ /* 0x000e220000000800 */
[----:B------:R-:W-:Y:S01]  /*0220*/  I2FP.F32.U32 R2, R3 ;  /* 0x0000000300027245 */ /* 0x000fe20000201000 */
[----:B------:R-:W1:Y:S01]  /*0230*/  LDCU.64 UR4, c[0x0][0x358] ;  /* 0x00006b00ff0477ac */ /* 0x000e620008000a00 */
[----:B------:R-:W-:Y:S03]  /*0240*/  BSSY.RECONVERGENT B0, `(.L_x_2) ;  /* 0x000000e000007945 */ /* 0x000fe60003800200 */
[----:B------:R-:W-:Y:S01]  /*0250*/  FFMA R5, R5, -0.5, R2 ;  /* 0xbf00000005057823 */ /* 0x000fe20000000002 */
[----:B0-----:R-:W0:Y:S08]  /*0260*/  MUFU.RCP R7, R10 ;  /* 0x0000000a00077308 */ /* 0x001e300000001000 */
[----:B------:R-:W2:Y:S01]  /*0270*/  FCHK P0, R5, R10 ;  /* 0x0000000a05007302 */ /* 0x000ea20000000000 */
[----:B0-----:R-:W-:-:S04]  /*0280*/  FFMA R8, R7, -R10, 1 ;  /* 0x3f80000007087423 */ /* 0x001fc8000000080a */
[----:B------:R-:W-:-:S04]  /*0290*/  FFMA R2, R7, R8, R7 ;  /* 0x0000000807027223 */ /* 0x000fc80000000007 */
[----:B------:R-:W-:-:S04]  /*02a0*/  FFMA R8, R2, R5, RZ ;  /* 0x0000000502087223 */ /* 0x000fc800000000ff */
[----:B------:R-:W-:-:S04]  /*02b0*/  FFMA R3, R8, -R10, R5 ;  /* 0x8000000a08037223 */ /* 0x000fc80000000005 */
[----:B------:R-:W-:Y:S01]  /*02c0*/  FFMA R8, R2, R3, R8 ;  /* 0x0000000302087223 */ /* 0x000fe20000000008 */
[----:B-12---:R-:W-:Y:S06]  /*02d0*/  @!P0 BRA `(.L_x_3) ;  /* 0x0000000000108947 */ /* 0x006fec0003800000 */
[----:B------:R-:W-:Y:S01]  /*02e0*/  IMAD.MOV.U32 R2, RZ, RZ, R5 ;  /* 0x000000ffff027224 */ /* 0x000fe200078e0005 */
[----:B------:R-:W-:-:S07]  /*02f0*/  MOV R8, 0x310 ;  /* 0x0000031000087802 */ /* 0x000fce0000000f00 */
[----:B------:R-:W-:Y:S05]  /*0300*/  CALL.REL.NOINC `($__internal_0_$__cuda_sm3x_div_rn_noftz_f32_slowpath) ;  /* 0x0000000000587944 */ /* 0x000fea0003c00000 */
[----:B------:R-:W-:-:S07]  /*0310*/  IMAD.MOV.U32 R8, RZ, RZ, R2 ;  /* 0x000000ffff087224 */ /* 0x000fce00078e0002 */
.L_x_3:
[----:B------:R-:W-:Y:S05]  /*0320*/  BSYNC.RECONVERGENT B0 ;  /* 0x0000000000007941 */ /* 0x000fea0003800200 */
.L_x_2:
[----:B------:R-:W0:Y:S02]  /*0330*/  LDC.64 R2, c[0x0][0x380] ;  /* 0x0000e000ff027b82 */ /* 0x000e240000000a00 */
[----:B0-----:R-:W-:-:S05]  /*0340*/  IMAD.WIDE R2, R4, 0x8, R2 ;  /* 0x0000000804027825 */ /* 0x001fca00078e0202 */
[----:B------:R-:W2:Y:S01]  /*0350*/  LDG.E.64 R4, desc[UR4][R2.64] ;  /* 0x0000000402047981 */ /* 0x000ea2000c1e1b00 */
[----:B------:R-:W-:Y:S01]  /*0360*/  FMUL R7, R8, R8 ;  /* 0x0000000808077220 */ /* 0x000fe20000400000 */
[----:B------:R-:W-:Y:S02]  /*0370*/  HFMA2 R0, -RZ, RZ, 0.96630859375, -0.0022525787353515625 ;  /* 0x3bbb989dff007431 */ /* 0x000fe400000001ff */
[----:B------:R-:W-:Y:S02]  /*0380*/  IMAD.MOV.U32 R9, RZ, RZ, 0x437c0000 ;  /* 0x437c0000ff097424 */ /* 0x000fe400078e00ff */
[----:B------:R-:W-:-:S04]  /*0390*/  FFMA R7, R6, R6, R7 ;  /* 0x0000000606077223 */ /* 0x000fc80000000007 */
[----:B------:R-:W-:-:S04]  /*03a0*/  FMUL R7, R7, -0.5 ;  /* 0xbf00000007077820 */ /* 0x000fc80000400000 */
[----:B------:R-:W-:-:S04]  /*03b0*/  FFMA.SAT R0, R7, R0, 0.5 ;  /* 0x3f00000007007423 */ /* 0x000fc80000002000 */
[----:B------:R-:W-:-:S04]  /*03c0*/  FFMA.RM R0, R0, R9, 12582913 ;  /* 0x4b40000100007423 */ /* 0x000fc80000004009 */
[C---:B------:R-:W-:Y:S01]  /*03d0*/  FADD R6, R0.reuse, -12583039 ;  /* 0xcb40007f00067421 */ /* 0x040fe20000000000 */
[----:B------:R-:W-:-:S03]  /*03e0*/  IMAD.SHL.U32 R0, R0, 0x800000, RZ ;  /* 0x0080000000007824 */ /* 0x000fc600078e00ff */
[----:B------:R-:W-:-:S04]  /*03f0*/  FFMA R6, R7, 1.4426950216293334961, -R6 ;  /* 0x3fb8aa3b07067823 */ /* 0x000fc80000000806 */
[----:B------:R-:W-:-:S04]  /*0400*/  FFMA R6, R7, 1.925963033500011079e-08, R6 ;  /* 0x32a5706007067823 */ /* 0x000fc80000000006 */
[----:B------:R-:W0:Y:S02]  /*0410*/  MUFU.EX2 R7, R6 ;  /* 0x0000000600077308 */ /* 0x000e240000000800 */
[----:B0-----:R-:W-:-:S04]  /*0420*/  FMUL R0, R0, R7 ;  /* 0x0000000700007220 */ /* 0x001fc80000400000 */
[C---:B--2---:R-:W-:Y:S01]  /*0430*/  FMUL R4, R0.reuse, R4 ;  /* 0x0000000400047220 */ /* 0x044fe20000400000 */
[----:B------:R-:W-:-:S05]  /*0440*/  FMUL R5, R0, R5 ;  /* 0x0000000500057220 */ /* 0x000fca0000400000 */
[----:B------:R-:W-:Y:S01]  /*0450*/  STG.E.64 desc[UR4][R2.64], R4 ;  /* 0x0000000402007986 */ /* 0x000fe2000c101b04 */
[----:B------:R-:W-:Y:S05]  /*0460*/  EXIT ;  /* 0x000000000000794d */ /* 0x000fea0003800000 */
        .weak           $__internal_0_$__cuda_sm3x_div_rn_noftz_f32_slowpath
        .type           $__internal_0_$__cuda_sm3x_div_rn_noftz_f32_slowpath,@function
        .size           $__internal_0_$__cuda_sm3x_div_rn_noftz_f32_slowpath,(.L_x_16 - $__internal_0_$__cuda_sm3x_div_rn_noftz_f32_slowpath)
$__internal_0_$__cuda_sm3x_div_rn_noftz_f32_slowpath:
[----:B------:R-:W-:Y:S01]  /*0470*/  SHF.R.U32.HI R9, RZ, 0x17, R0 ;  /* 0x00000017ff097819 */ /* 0x000fe20000011600 */
[----:B------:R-:W-:Y:S01]  /*0480*/  BSSY.RECONVERGENT B1, `(.L_x_4) ;  /* 0x0000063000017945 */ /* 0x000fe20003800200 */
[----:B------:R-:W-:Y:S02]  /*0490*/  SHF.R.U32.HI R7, RZ, 0x17, R2 ;  /* 0x00000017ff077819 */ /* 0x000fe40000011602 */
[----:B------:R-:W-:Y:S02]  /*04a0*/  LOP3.LUT R9, R9, 0xff, RZ, 0xc0, !PT ;  /* 0x000000ff09097812 */ /* 0x000fe400078ec0ff */
[----:B------:R-:W-:Y:S01]  /*04b0*/  LOP3.LUT R14, R7, 0xff, RZ, 0xc0, !PT ;  /* 0x000000ff070e7812 */ /* 0x000fe200078ec0ff */
[----:B------:R-:W-:Y:S02]  /*04c0*/  IMAD.MOV.U32 R7, RZ, RZ, R0 ;  /* 0x000000ffff077224 */ /* 0x000fe400078e0000 */
[----:B------:R-:W-:Y:S01]  /*04d0*/  VIADD R11, R9, 0xffffffff ;  /* 0xffffffff090b7836 */ /* 0x000fe20000000000 */
[----:B------:R-:W-:-:S04]  /*04e0*/  IADD3 R12, PT, PT, R14, -0x1, RZ ;  /* 0xffffffff0e0c7810 */ /* 0x000fc80007ffe0ff */
[----:B------:R-:W-:-:S04]  /*04f0*/  ISETP.GT.U32.AND P0, PT, R11, 0xfd, PT ;  /* 0x000000fd0b00780c */ /* 0x000fc80003f04070 */
[----:B------:R-:W-:-:S13]  /*0500*/  ISETP.GT.U32.OR P0, PT, R12, 0xfd, P0 ;  /* 0x000000fd0c00780c */ /* 0x000fda0000704470 */
[----:B------:R-:W-:Y:S01]  /*0510*/  @!P0 IMAD.MOV.U32 R10, RZ, RZ, RZ ;  /* 0x000000ffff0a8224 */ /* 0x000fe200078e00ff */
[----:B------:R-:W-:Y:S06]  /*0520*/  @!P0 BRA `(.L_x_5) ;  /* 0x00000000005c8947 */ /* 0x000fec0003800000 */
[----:B------:R-:W-:Y:S02]  /*0530*/  FSETP.GTU.FTZ.AND P0, PT, |R2|, +INF , PT ;  /* 0x7f8000000200780b */ /* 0x000fe40003f1c200 */
[----:B------:R-:W-:-:S04]  /*0540*/  FSETP.GTU.FTZ.AND P1, PT, |R0|, +INF , PT ;  /* 0x7f8000000000780b */ /* 0x000fc80003f3c200 */
[----:B------:R-:W-:-:S13]  /*0550*/  PLOP3.LUT P0, PT, P0, P1, PT, 0xf8, 0x8f ;  /* 0x00000000008f781c */ /* 0x000fda0000703f70 */
[----:B------:R-:W-:Y:S05]  /*0560*/  @P0 BRA `(.L_x_6) ;  /* 0x00000004004c0947 */ /* 0x000fea0003800000 */
[----:B------:R-:W-:-:S13]  /*0570*/  LOP3.LUT P0, RZ, R7, 0x7fffffff, R2, 0xc8, !PT ;  /* 0x7fffffff07ff7812 */ /* 0x000fda000780c802 */
[----:B------:R-:W-:Y:S05]  /*0580*/  @!P0 BRA `(.L_x_7) ;  /* 0x00000004003c8947 */ /* 0x000fea0003800000 */
[----:B------:R-:W-:Y:S02]  /*0590*/  FSETP.NEU.FTZ.AND P2, PT, |R2|, +INF , PT ;  /* 0x7f8000000200780b */ /* 0x000fe40003f5d200 */
[----:B------:R-:W-:Y:S02]  /*05a0*/  FSETP.NEU.FTZ.AND P1, PT, |R0|, +INF , PT ;  /* 0x7f8000000000780b */ /* 0x000fe40003f3d200 */
[----:B------:R-:W-:-:S11]  /*05b0*/  FSETP.NEU.FTZ.AND P0, PT, |R2|, +INF , PT ;  /* 0x7f8000000200780b */ /* 0x000fd60003f1d200 */
[----:B------:R-:W-:Y:S05]  /*05c0*/  @!P1 BRA !P2, `(.L_x_7) ;  /* 0x00000004002c9947 */ /* 0x000fea0005000000 */
[----:B------:R-:W-:-:S04]  /*05d0*/  LOP3.LUT P2, RZ, R2, 0x7fffffff, RZ, 0xc0, !PT ;  /* 0x7fffffff02ff7812 */ /* 0x000fc8000784c0ff */
[----:B------:R-:W-:-:S13]  /*05e0*/  PLOP3.LUT P1, PT, P1, P2, PT, 0x2f, 0xf2 ;  /* 0x0000000000f2781c */ /* 0x000fda0000f24577 */
[----:B------:R-:W-:Y:S05]  /*05f0*/  @P1 BRA `(.L_x_8) ;  /* 0x0000000400181947 */ /* 0x000fea0003800000 */
[----:B------:R-:W-:-:S04]  /*0600*/  LOP3.LUT P1, RZ, R7, 0x7fffffff, RZ, 0xc0, !PT ;  /* 0x7fffffff07ff7812 */ /* 0x000fc8000782c0ff */
[----:B------:R-:W-:-:S13]  /*0610*/  PLOP3.LUT P0, PT, P0, P1, PT, 0x2f, 0xf2 ;  /* 0x0000000000f2781c */ /* 0x000fda0000702577 */
[----:B------:R-:W-:Y:S05]  /*0620*/  @P0 BRA `(.L_x_9) ;  /* 0x0000000400000947 */ /* 0x000fea0003800000 */
[----:B------:R-:W-:Y:S02]  /*0630*/  ISETP.GE.AND P0, PT, R12, RZ, PT ;  /* 0x000000ff0c00720c */ /* 0x000fe40003f06270 */
[----:B------:R-:W-:-:S11]  /*0640*/  ISETP.GE.AND P1, PT, R11, RZ, PT ;  /* 0x000000ff0b00720c */ /* 0x000fd60003f26270 */
[----:B------:R-:W-:Y:S01]  /*0650*/  @P0 IMAD.MOV.U32 R10, RZ, RZ, RZ ;  /* 0x000000ffff0a0224 */ /* 0x000fe200078e00ff */
[----:B------:R-:W-:Y:S01]  /*0660*/  @!P0 MOV R10, 0xffffffc0 ;  /* 0xffffffc0000a8802 */ /* 0x000fe20000000f00 */
[----:B------:R-:W-:Y:S01]  /*0670*/  @!P0 FFMA R2, R2, 1.84467440737095516160e+19, RZ ;  /* 0x5f80000002028823 */ /* 0x000fe200000000ff */
[----:B------:R-:W-:-:S03]  /*0680*/  @!P1 FFMA R7, R0, 1.84467440737095516160e+19, RZ ;  /* 0x5f80000000079823 */ /* 0x000fc600000000ff */
[----:B------:R-:W-:-:S07]  /*0690*/  @!P1 VIADD R10, R10, 0x40 ;  /* 0x000000400a0a9836 */ /* 0x000fce0000000000 */
.L_x_5:
[----:B------:R-:W-:Y:S01]  /*06a0*/  LEA R12, R9, 0xc0800000, 0x17 ;  /* 0xc0800000090c7811 */ /* 0x000fe200078eb8ff */
[----:B------:R-:W-:Y:S04]  /*06b0*/  BSSY.RECONVERGENT B2, `(.L_x_10) ;  /* 0x0000036000027945 */ /* 0x000fe80003800200 */
[----:B------:R-:W-:Y:S02]  /*06c0*/  IMAD.IADD R12, R7, 0x1, -R12 ;  /* 0x00000001070c7824 */ /* 0x000fe400078e0a0c */
[----:B------:R-:W-:Y:S02]  /*06d0*/  VIADD R7, R14, 0xffffff81 ;  /* 0xffffff810e077836 */ /* 0x000fe40000000000 */
[----:B------:R-:W0:Y:S01]  /*06e0*/  MUFU.RCP R11, R12 ;  /* 0x0000000c000b7308 */ /* 0x000e220000001000 */
[----:B------:R-:W-:Y:S01]  /*06f0*/  FADD.FTZ R13, -R12, -RZ ;  /* 0x800000ff0c0d7221 */ /* 0x000fe20000010100 */
[C---:B------:R-:W-:Y:S01]  /*0700*/  IMAD R2, R7.reuse, -0x800000, R2 ;  /* 0xff80000007027824 */ /* 0x040fe200078e0202 */
[----:B------:R-:W-:-:S04]  /*0710*/  IADD3 R9, PT, PT, R7, 0x7f, -R9 ;  /* 0x0000007f07097810 */ /* 0x000fc80007ffe809 */
[----:B------:R-:W-:Y:S01]  /*0720*/  IADD3 R9, PT, PT, R9, R10, RZ ;  /* 0x0000000a09097210 */ /* 0x000fe20007ffe0ff */
[----:B0-----:R-:W-:-:S04]  /*0730*/  FFMA R14, R11, R13, 1 ;  /* 0x3f8000000b0e7423 */ /* 0x001fc8000000000d */
[----:B------:R-:W-:-:S04]  /*0740*/  FFMA R16, R11, R14, R11 ;  /* 0x0000000e0b107223 */ /* 0x000fc8000000000b */
[----:B------:R-:W-:-:S04]  /*0750*/  FFMA R11, R2, R16, RZ ;  /* 0x00000010020b7223 */ /* 0x000fc800000000ff */
[----:B------:R-:W-:-:S04]  /*0760*/  FFMA R14, R13, R11, R2 ;  /* 0x0000000b0d0e7223 */ /* 0x000fc80000000002 */
[----:B------:R-:W-:-:S04]  /*0770*/  FFMA R11, R16, R14, R11 ;  /* 0x0000000e100b7223 */ /* 0x000fc8000000000b */
[----:B------:R-:W-:-:S04]  /*0780*/  FFMA R14, R13, R11, R2 ;  /* 0x0000000b0d0e7223 */ /* 0x000fc80000000002 */
[----:B------:R-:W-:-:S05]  /*0790*/  FFMA R2, R16, R14, R11 ;  /* 0x0000000e10027223 */ /* 0x000fca000000000b */
[----:B------:R-:W-:-:S04]  /*07a0*/  SHF.R.U32.HI R7, RZ, 0x17, R2 ;  /* 0x00000017ff077819 */ /* 0x000fc80000011602 */
[----:B------:R-:W-:-:S05]  /*07b0*/  LOP3.LUT R7, R7, 0xff, RZ, 0xc0, !PT ;  /* 0x000000ff07077812 */ /* 0x000fca00078ec0ff */
[----:B------:R-:W-:-:S04]  /*07c0*/  IMAD.IADD R13, R7, 0x1, R9 ;  /* 0x00000001070d7824 */ /* 0x000fc800078e0209 */
[----:B------:R-:W-:-:S05]  /*07d0*/  VIADD R7, R13, 0xffffffff ;  /* 0xffffffff0d077836 */ /* 0x000fca0000000000 */
[----:B------:R-:W-:-:S13]  /*07e0*/  ISETP.GE.U32.AND P0, PT, R7, 0xfe, PT ;  /* 0x000000fe0700780c */ /* 0x000fda0003f06070 */
[----:B------:R-:W-:Y:S05]  /*07f0*/  @!P0 BRA `(.L_x_11) ;  /* 0x0000000000808947 */ /* 0x000fea0003800000 */
[----:B------:R-:W-:-:S13]  /*0800*/  ISETP.GT.AND P0, PT, R13, 0xfe, PT ;  /* 0x000000fe0d00780c */ /* 0x000fda0003f04270 */
[----:B------:R-:W-:Y:S05]  /*0810*/  @P0 BRA `(.L_x_12) ;  /* 0x00000000006c0947 */ /* 0x000fea0003800000 */
[----:B------:R-:W-:-:S13]  /*0820*/  ISETP.GE.AND P0, PT, R13, 0x1, PT ;  /* 0x000000010d00780c */ /* 0x000fda0003f06270 */
[----:B------:R-:W-:Y:S05]  /*0830*/  @P0 BRA `(.L_x_13) ;  /* 0x0000000000740947 */ /* 0x000fea0003800000 */
[----:B------:R-:W-:Y:S02]  /*0840*/  ISETP.GE.AND P0, PT, R13, -0x18, PT ;  /* 0xffffffe80d00780c */ /* 0x000fe40003f06270 */
[----:B------:R-:W-:-:S11]  /*0850*/  LOP3.LUT R2, R2, 0x80000000, RZ, 0xc0, !PT ;  /* 0x8000000002027812 */ /* 0x000fd600078ec0ff */
[----:B------:R-:W-:Y:S05]  /*0860*/  @!P0 BRA `(.L_x_13) ;  /* 0x0000000000688947 */ /* 0x000fea0003800000 */
[CCC-:B------:R-:W-:Y:S01]  /*0870*/  FFMA.RZ R7, R16.reuse, R14.reuse, R11.reuse ;  /* 0x0000000e10077223 */ /* 0x1c0fe2000000c00b */
[C---:B------:R-:W-:Y:S01]  /*0880*/  IADD3 R12, PT, PT, R13.reuse, 0x20, RZ ;  /* 0x000000200d0c7810 */ /* 0x040fe20007ffe0ff */
[CCC-:B------:R-:W-:Y:S01]  /*0890*/  FFMA.RM R10, R16.reuse, R14.reuse, R11.reuse ;  /* 0x0000000e100a7223 */ /* 0x1c0fe2000000400b */
[----:B------:R-:W-:Y:S02]  /*08a0*/  ISETP.NE.AND P2, PT, R13, RZ, PT ;  /* 0x000000ff0d00720c */ /* 0x000fe40003f45270 */
[----:B------:R-:W-:Y:S01]  /*08b0*/  LOP3.LUT R9, R7, 0x7fffff, RZ, 0xc0, !PT ;  /* 0x007fffff07097812 */ /* 0x000fe200078ec0ff */
[----:B------:R-:W-:Y:S01]  /*08c0*/  FFMA.RP R7, R16, R14, R11 ;  /* 0x0000000e10077223 */ /* 0x000fe2000000800b */
[----:B------:R-:W-:Y:S01]  /*08d0*/  IMAD.MOV R11, RZ, RZ, -R13 ;  /* 0x000000ffff0b7224 */ /* 0x000fe200078e0a0d */
[----:B------:R-:W-:Y:S02]  /*08e0*/  ISETP.NE.AND P1, PT, R13, RZ, PT ;  /* 0x000000ff0d00720c */ /* 0x000fe40003f25270 */
[----:B------:R-:W-:-:S02]  /*08f0*/  LOP3.LUT R9, R9, 0x800000, RZ, 0xfc, !PT ;  /* 0x0080000009097812 */ /* 0x000fc400078efcff */
[----:B------:R-:W-:Y:S02]  /*0900*/  FSETP.NEU.FTZ.AND P0, PT, R7, R10, PT ;  /* 0x0000000a0700720b */ /* 0x000fe40003f1d000 */
[----:B------:R-:W-:Y:S02]  /*0910*/  SHF.L.U32 R12, R9, R12, RZ ;  /* 0x0000000c090c7219 */ /* 0x000fe400000006ff */
[----:B------:R-:W-:Y:S02]  /*0920*/  SEL R10, R11, RZ, P2 ;  /* 0x000000ff0b0a7207 */ /* 0x000fe40001000000 */
[----:B------:R-:W-:Y:S02]  /*0930*/  ISETP.NE.AND P1, PT, R12, RZ, P1 ;  /* 0x000000ff0c00720c */ /* 0x000fe40000f25270 */
[----:B------:R-:W-:Y:S02]  /*0940*/  SHF.R.U32.HI R10, RZ, R10, R9 ;  /* 0x0000000aff0a7219 */ /* 0x000fe40000011609 */
[----:B------:R-:W-:-:S02]  /*0950*/  PLOP3.LUT P0, PT, P0, P1, PT, 0xf8, 0x8f ;  /* 0x00000000008f781c */ /* 0x000fc40000703f70 */
[----:B------:R-:W-:Y:S02]  /*0960*/  SHF.R.U32.HI R12, RZ, 0x1, R10 ;  /* 0x00000001ff0c7819 */ /* 0x000fe4000001160a */
[----:B------:R-:W-:-:S04]  /*0970*/  SEL R7, RZ, 0x1, !P0 ;  /* 0x00000001ff077807 */ /* 0x000fc80004000000 */
[----:B------:R-:W-:-:S04]  /*0980*/  LOP3.LUT R7, R7, 0x1, R12, 0xf8, !PT ;  /* 0x0000000107077812 */ /* 0x000fc800078ef80c */
[----:B------:R-:W-:-:S05]  /*0990*/  LOP3.LUT R7, R7, R10, RZ, 0xc0, !PT ;  /* 0x0000000a07077212 */ /* 0x000fca00078ec0ff */
[----:B------:R-:W-:-:S05]  /*09a0*/  IMAD.IADD R7, R12, 0x1, R7 ;  /* 0x000000010c077824 */ /* 0x000fca00078e0207 */
[----:B------:R-:W-:Y:S01]  /*09b0*/  LOP3.LUT R2, R7, R2, RZ, 0xfc, !PT ;  /* 0x0000000207027212 */ /* 0x000fe200078efcff */
[----:B------:R-:W-:Y:S06]  /*09c0*/  BRA `(.L_x_13) ;  /* 0x0000000000107947 */ /* 0x000fec0003800000 */
.L_x_12:
[----:B------:R-:W-:-:S04]  /*09d0*/  LOP3.LUT R2, R2, 0x80000000, RZ, 0xc0, !PT ;  /* 0x8000000002027812 */ /* 0x000fc800078ec0ff */
[----:B------:R-:W-:Y:S01]  /*09e0*/  LOP3.LUT R2, R2, 0x7f800000, RZ, 0xfc, !PT ;  /* 0x7f80000002027812 */ /* 0x000fe200078efcff */
[----:B------:R-:W-:Y:S06]  /*09f0*/  BRA `(.L_x_13) ;  /* 0x0000000000047947 */ /* 0x000fec0003800000 */
.L_x_11:
[----:B------:R-:W-:-:S07]  /*0a00*/  LEA R2, R9, R2, 0x17 ;  /* 0x0000000209027211 */ /* 0x000fce00078eb8ff */
.L_x_13:
[----:B------:R-:W-:Y:S05]  /*0a10*/  BSYNC.RECONVERGENT B2 ;  /* 0x0000000000027941 */ /* 0x000fea0003800200 */
.L_x_10:
[----:B------:R-:W-:Y:S05]  /*0a20*/  BRA `(.L_x_14) ;  /* 0x0000000000207947 */ /* 0x000fea0003800000 */
.L_x_9:
[----:B------:R-:W-:-:S04]  /*0a30*/  LOP3.LUT R2, R7, 0x80000000, R2, 0x48, !PT ;  /* 0x8000000007027812 */ /* 0x000fc800078e4802 */
[----:B------:R-:W-:Y:S01]  /*0a40*/  LOP3.LUT R2, R2, 0x7f800000, RZ, 0xfc, !PT ;  /* 0x7f80000002027812 */ /* 0x000fe200078efcff */
[----:B------:R-:W-:Y:S06]  /*0a50*/  BRA `(.L_x_14) ;  /* 0x0000000000147947 */ /* 0x000fec0003800000 */
.L_x_8:
[----:B------:R-:W-:Y:S01]  /*0a60*/  LOP3.LUT R2, R7, 0x80000000, R2, 0x48, !PT ;  /* 0x8000000007027812 */ /* 0x000fe200078e4802 */
[----:B------:R-:W-:Y:S06]  /*0a70*/  BRA `(.L_x_14) ;  /* 0x00000000000c7947 */ /* 0x000fec0003800000 */
.L_x_7:
[----:B------:R-:W0:Y:S01]  /*0a80*/  MUFU.RSQ R2, -QNAN ;  /* 0xffc0000000027908 */ /* 0x000e220000001400 */
[----:B------:R-:W-:Y:S05]  /*0a90*/  BRA `(.L_x_14) ;  /* 0x0000000000047947 */ /* 0x000fea0003800000 */
.L_x_6:
[----:B------:R-:W-:-:S07]  /*0aa0*/  FADD.FTZ R2, R2, R0 ;  /* 0x0000000002027221 */ /* 0x000fce0000010000 */
.L_x_14:
[----:B------:R-:W-:Y:S05]  /*0ab0*/  BSYNC.RECONVERGENT B1 ;  /* 0x0000000000017941 */ /* 0x000fea0003800200 */
.L_x_4:
[----:B------:R-:W-:-:S04]  /*0ac0*/  IMAD.MOV.U32 R9, RZ, RZ, 0x0 ;  /* 0x00000000ff097424 */ /* 0x000fc800078e00ff */
[----:B0-----:R-:W-:Y:S05]  /*0ad0*/  RET.REL.NODEC R8 `(_Z19applyGaussianFilterP6float2iif) ;  /* 0xfffffff408487950 */ /* 0x001fea0003c3ffff */
.L_x_15:
[----:B------:R-:W-:-:S00]  /*0ae0*/  BRA `(.L_x_15) ;  /* 0xfffffffc00fc7947 */ /* 0x000fc0000383ffff */
[----:B------:R-:W-:-:S00]  /*0af0*/  NOP ;  /* 0x0000000000007918 */ /* 0x000fc00000000000 */
        /* <DEDUP_REMOVED lines=8> */
.L_x_16:


//--------------------- .nv.shared.reserved.0     --------------------------
	.section	.nv.shared.reserved.0,"aw",@nobits
	.weak		__nv_reservedSMEM_offset_0_alias
	.size		__nv_reservedSMEM_offset_0_alias, 0, 64
	.other		__nv_reservedSMEM_offset_0_alias,@"STO_CUDA_RESERVED_SHARED STV_DEFAULT"
__nv_reservedSMEM_offset_0_alias:
	.zero		0
	.zero		64


//--------------------- .nv.constant0._Z19applyGaussianFilterP6float2iif --------------------------
	.section	.nv.constant0._Z19applyGaussianFilterP6float2iif,"a",@progbits
	.sectionflags	@""
	.align	4
.nv.constant0._Z19applyGaussianFilterP6float2iif:
	.zero		916


//--------------------- SYMBOLS --------------------------

	.type		.nv.reservedSmem.offset0,@object
	.size		.nv.reservedSmem.offset0,0x4
